//
// Generated by NVIDIA NVVM Compiler
//
// Compiler Build ID: CL-36424714
// Cuda compilation tools, release 13.0, V13.0.88
// Based on NVVM 20.0.0
//

.version 9.0
.target sm_100
.address_size 64

	// .globl	_Z14migrate_kernelPcmm

.visible .entry _Z14migrate_kernelPcmm(
	.param .u64 .ptr .align 1 _Z14migrate_kernelPcmm_param_0,
	.param .u64 _Z14migrate_kernelPcmm_param_1,
	.param .u64 _Z14migrate_kernelPcmm_param_2
)
{
	.reg .pred 	%p<27>;
	.reg .b16 	%rs<55>;
	.reg .b64 	%rd<12>;

	ld.param.u64 	%rd8, [_Z14migrate_kernelPcmm_param_0];
	ld.param.u64 	%rd9, [_Z14migrate_kernelPcmm_param_1];
	ld.param.u64 	%rd7, [_Z14migrate_kernelPcmm_param_2];
	cvta.to.global.u64 	%rd1, %rd8;
	setp.eq.s64 	%p1, %rd7, 0;
	setp.eq.s64 	%p2, %rd9, 0;
	or.pred  	%p3, %p1, %p2;
	@%p3 bra 	$L__BB0_16;
	and.b64  	%rd2, %rd7, 7;
	setp.lt.u64 	%p4, %rd7, 8;
	@%p4 bra 	$L__BB0_5;
	and.b64  	%rd11, %rd7, -8;
	ld.global.u8 	%rs54, [%rd1];
$L__BB0_3:
	.pragma "nounroll";
	add.s16 	%rs7, %rs54, 1;
	cvt.s16.s8 	%rs8, %rs7;
	setp.gt.s16 	%p5, %rs8, 100;
	add.s16 	%rs9, %rs54, -4;
	selp.b16 	%rs10, %rs9, %rs7, %p5;
	cvt.s16.s8 	%rs11, %rs10;
	setp.gt.s16 	%p6, %rs11, 99;
	selp.b16 	%rs12, -4, 1, %p6;
	add.s16 	%rs13, %rs10, %rs12;
	cvt.s16.s8 	%rs14, %rs13;
	setp.gt.s16 	%p7, %rs14, 99;
	selp.b16 	%rs15, -4, 1, %p7;
	add.s16 	%rs16, %rs13, %rs15;
	cvt.s16.s8 	%rs17, %rs16;
	setp.gt.s16 	%p8, %rs17, 99;
	selp.b16 	%rs18, -4, 1, %p8;
	add.s16 	%rs19, %rs16, %rs18;
	cvt.s16.s8 	%rs20, %rs19;
	setp.gt.s16 	%p9, %rs20, 99;
	selp.b16 	%rs21, -4, 1, %p9;
	add.s16 	%rs22, %rs19, %rs21;
	cvt.s16.s8 	%rs23, %rs22;
	setp.gt.s16 	%p10, %rs23, 99;
	selp.b16 	%rs24, -4, 1, %p10;
	add.s16 	%rs25, %rs22, %rs24;
	cvt.s16.s8 	%rs26, %rs25;
	setp.gt.s16 	%p11, %rs26, 99;
	selp.b16 	%rs27, -4, 1, %p11;
	add.s16 	%rs28, %rs25, %rs27;
	cvt.s16.s8 	%rs29, %rs28;
	add.s16 	%rs30, %rs28, 1;
	setp.gt.s16 	%p12, %rs29, 99;
	selp.b16 	%rs54, 96, %rs30, %p12;
	add.s64 	%rd11, %rd11, -8;
	setp.ne.s64 	%p13, %rd11, 0;
	@%p13 bra 	$L__BB0_3;
	st.global.u8 	[%rd1], %rs54;
$L__BB0_5:
	setp.eq.s64 	%p14, %rd2, 0;
	@%p14 bra 	$L__BB0_16;
	and.b64  	%rd6, %rd7, 3;
	setp.lt.u64 	%p15, %rd2, 4;
	@%p15 bra 	$L__BB0_9;
	ld.global.u8 	%rs31, [%rd1];
	add.s16 	%rs32, %rs31, 1;
	cvt.s16.s8 	%rs33, %rs32;
	setp.gt.s16 	%p16, %rs33, 100;
	add.s16 	%rs34, %rs31, -4;
	selp.b16 	%rs35, %rs34, %rs32, %p16;
	cvt.s16.s8 	%rs36, %rs35;
	setp.gt.s16 	%p17, %rs36, 99;
	selp.b16 	%rs37, -4, 1, %p17;
	add.s16 	%rs38, %rs35, %rs37;
	cvt.s16.s8 	%rs39, %rs38;
	setp.gt.s16 	%p18, %rs39, 99;
	selp.b16 	%rs40, -4, 1, %p18;
	add.s16 	%rs41, %rs38, %rs40;
	cvt.s16.s8 	%rs4, %rs41;
	add.s16 	%rs42, %rs41, 1;
	st.global.u8 	[%rd1], %rs42;
	setp.lt.s16 	%p19, %rs4, 100;
	@%p19 bra 	$L__BB0_9;
	add.s16 	%rs43, %rs4, -4;
	st.global.u8 	[%rd1], %rs43;
$L__BB0_9:
	setp.eq.s64 	%p20, %rd6, 0;
	@%p20 bra 	$L__BB0_16;
	setp.eq.s64 	%p21, %rd6, 1;
	@%p21 bra 	$L__BB0_13;
	ld.global.u8 	%rs44, [%rd1];
	add.s16 	%rs45, %rs44, 1;
	cvt.s16.s8 	%rs46, %rs45;
	setp.gt.s16 	%p22, %rs46, 100;
	add.s16 	%rs47, %rs44, -4;
	selp.b16 	%rs48, %rs47, %rs45, %p22;
	cvt.s16.s8 	%rs5, %rs48;
	add.s16 	%rs49, %rs48, 1;
	st.global.u8 	[%rd1], %rs49;
	setp.lt.s16 	%p23, %rs5, 100;
	@%p23 bra 	$L__BB0_13;
	add.s16 	%rs50, %rs5, -4;
	st.global.u8 	[%rd1], %rs50;
$L__BB0_13:
	and.b64  	%rd10, %rd7, 1;
	setp.eq.b64 	%p24, %rd10, 1;
	not.pred 	%p25, %p24;
	@%p25 bra 	$L__BB0_16;
	ld.global.u8 	%rs6, [%rd1];
	add.s16 	%rs51, %rs6, 1;
	cvt.s16.s8 	%rs52, %rs51;
	st.global.u8 	[%rd1], %rs51;
	setp.lt.s16 	%p26, %rs52, 101;
	@%p26 bra 	$L__BB0_16;
	add.s16 	%rs53, %rs6, -4;
	st.global.u8 	[%rd1], %rs53;
$L__BB0_16:
	ret;

}


// ===== COMPILED SASS (sm_100) =====

	.target	sm_100

	.elftype	@"ET_EXEC"


//--------------------- .note.nv.tkinfo           --------------------------
	.section	.note.nv.tkinfo,"",@"SHT_NOTE"
	.sectionflags	@"SHF_NOTE_NV_TKINFO"
	.tkinfo
        /*0018*/ 	.word	0x00000002
        /*0030*/ 	.string	""
        /*0030*/ 	.string	"ptxas"
        /*0030*/ 	.string	"Cuda compilation tools, release 13.0, V13.0.88"
        /*0030*/ 	.string	"Build cuda_13.0.r13.0/compiler.36424714_0"
        /*0030*/ 	.string	"-arch sm_100 -m 64 "



//--------------------- .note.nv.cuinfo           --------------------------
	.section	.note.nv.cuinfo,"",@"SHT_NOTE"
	.sectionflags	@"SHF_NOTE_NV_CUINFO"
        /*0018*/ 	.short	0x0002
        /*001a*/ 	.short	0x0064
        /*001c*/ 	.short	0x0082
	.zero		2


//--------------------- .nv.info                  --------------------------
	.section	.nv.info,"",@"SHT_CUDA_INFO"
	.align	4


	//----- nvinfo : EIATTR_REGCOUNT
	.align		4
        /*0000*/ 	.byte	0x04, 0x2f
        /*0002*/ 	.short	(.L_1 - .L_0)
	.align		4
.L_0:
        /*0004*/ 	.word	index@(_Z14migrate_kernelPcmm)
        /*0008*/ 	.word	0x0000000c


	//----- nvinfo : EIATTR_FRAME_SIZE
	.align		4
.L_1:
        /*000c*/ 	.byte	0x04, 0x11
        /*000e*/ 	.short	(.L_3 - .L_2)
	.align		4
.L_2:
        /*0010*/ 	.word	index@(_Z14migrate_kernelPcmm)
        /*0014*/ 	.word	0x00000000


	//----- nvinfo : EIATTR_MIN_STACK_SIZE
	.align		4
.L_3:
        /*0018*/ 	.byte	0x04, 0x12
        /*001a*/ 	.short	(.L_5 - .L_4)
	.align		4
.L_4:
        /*001c*/ 	.word	index@(_Z14migrate_kernelPcmm)
        /*0020*/ 	.word	0x00000000
.L_5:


//--------------------- .nv.compat                --------------------------
	.section	.nv.compat,"",@"SHT_CUDA_COMPAT_INFO"
	.align	4
        /*0000*/ 	.byte	0x02, 0x09, 0x00, 0x00, 0x02, 0x02, 0x01, 0x00, 0x02, 0x05, 0x05, 0x00, 0x03, 0x07, 0x01, 0x01
        /*0010*/ 	.byte	0x02, 0x03, 0x00, 0x00, 0x02, 0x06, 0x01, 0x00, 0x04, 0x0b, 0x08, 0x00, 0x09, 0x00, 0x00, 0x00
        /*0020*/ 	.byte	0x00, 0x00, 0x00, 0x00


//--------------------- .nv.info._Z14migrate_kernelPcmm --------------------------
	.section	.nv.info._Z14migrate_kernelPcmm,"",@"SHT_CUDA_INFO"
	.sectionflags	@""
	.align	4


	//----- nvinfo : EIATTR_CUDA_API_VERSION
	.align		4
        /*0000*/ 	.byte	0x04, 0x37
        /*0002*/ 	.short	(.L_7 - .L_6)
.L_6:
        /*0004*/ 	.word	0x00000082


	//----- nvinfo : EIATTR_KPARAM_INFO
	.align		4
.L_7:
        /*0008*/ 	.byte	0x04, 0x17
        /*000a*/ 	.short	(.L_9 - .L_8)
.L_8:
        /*000c*/ 	.word	0x00000000
        /*0010*/ 	.short	0x0002
        /*0012*/ 	.short	0x0010
        /*0014*/ 	.byte	0x00, 0xf0, 0x21, 0x00


	//----- nvinfo : EIATTR_KPARAM_INFO
	.align		4
.L_9:
        /*0018*/ 	.byte	0x04, 0x17
        /*001a*/ 	.short	(.L_11 - .L_10)
.L_10:
        /*001c*/ 	.word	0x00000000
        /*0020*/ 	.short	0x0001
        /*0022*/ 	.short	0x0008
        /*0024*/ 	.byte	0x00, 0xf0, 0x21, 0x00


	//----- nvinfo : EIATTR_KPARAM_INFO
	.align		4
.L_11:
        /*0028*/ 	.byte	0x04, 0x17
        /*002a*/ 	.short	(.L_13 - .L_12)
.L_12:
        /*002c*/ 	.word	0x00000000
        /*0030*/ 	.short	0x0000
        /*0032*/ 	.short	0x0000
        /*0034*/ 	.byte	0x00, 0xf5, 0x21, 0x00


	//----- nvinfo : EIATTR_SPARSE_MMA_MASK
	.align		4
.L_13:
        /*0038*/ 	.byte	0x03, 0x50
        /*003a*/ 	.short	0x0000


	//----- nvinfo : EIATTR_MAXREG_COUNT
	.align		4
        /*003c*/ 	.byte	0x03, 0x1b
        /*003e*/ 	.short	0x00ff


	//----- nvinfo : EIATTR_MERCURY_ISA_VERSION
	.align		4
        /*0040*/ 	.byte	0x03, 0x5f
        /*0042*/ 	.short	0x0101


	//----- nvinfo : EIATTR_VRC_CTA_INIT_COUNT
	.align		4
        /*0044*/ 	.byte	0x02, 0x4a
	.zero		1
	.zero		1


	//----- nvinfo : EIATTR_EXIT_INSTR_OFFSETS
	.align		4
        /*0048*/ 	.byte	0x04, 0x1c
        /*004a*/ 	.short	(.L_15 - .L_14)


	//   ....[0]....
.L_14:
        /*004c*/ 	.word	0x00000070


	//   ....[1]....
        /*0050*/ 	.word	0x000003a0


	//   ....[2]....
        /*0054*/ 	.word	0x00000570


	//   ....[3]....
        /*0058*/ 	.word	0x000006c0


	//   ....[4]....
        /*005c*/ 	.word	0x00000730


	//   ....[5]....
        /*0060*/ 	.word	0x00000760


	//----- nvinfo : EIATTR_CBANK_PARAM_SIZE
	.align		4
.L_15:
        /*0064*/ 	.byte	0x03, 0x19
        /*0066*/ 	.short	0x0018


	//----- nvinfo : EIATTR_PARAM_CBANK
	.align		4
        /*0068*/ 	.byte	0x04, 0x0a
        /*006a*/ 	.short	(.L_17 - .L_16)
	.align		4
.L_16:
        /*006c*/ 	.word	index@(.nv.constant0._Z14migrate_kernelPcmm)
        /*0070*/ 	.short	0x0380
        /*0072*/ 	.short	0x0018


	//----- nvinfo : EIATTR_SW_WAR
	.align		4
.L_17:
        /*0074*/ 	.byte	0x04, 0x36
        /*0076*/ 	.short	(.L_19 - .L_18)
.L_18:
        /*0078*/ 	.word	0x00000008
.L_19:


//--------------------- .nv.callgraph             --------------------------
	.section	.nv.callgraph,"",@"SHT_CUDA_CALLGRAPH"
	.align	4
	.sectionentsize	8
	.align		4
        /*0000*/ 	.word	0x00000000
	.align		4
        /*0004*/ 	.word	0xffffffff
	.align		4
        /*0008*/ 	.word	0x00000000
	.align		4
        /*000c*/ 	.word	0xfffffffe
	.align		4
        /*0010*/ 	.word	0x00000000
	.align		4
        /*0014*/ 	.word	0xfffffffd
	.align		4
        /*0018*/ 	.word	0x00000000
	.align		4
        /*001c*/ 	.word	0xfffffffc


//--------------------- .text._Z14migrate_kernelPcmm --------------------------
	.section	.text._Z14migrate_kernelPcmm,"ax",@progbits
	.align	128
        .global         _Z14migrate_kernelPcmm
        .type           _Z14migrate_kernelPcmm,@function
        .size           _Z14migrate_kernelPcmm,(.L_x_5 - _Z14migrate_kernelPcmm)
        .other          _Z14migrate_kernelPcmm,@"STO_CUDA_ENTRY STV_DEFAULT"
_Z14migrate_kernelPcmm:
.text._Z14migrate_kernelPcmm:
[----:B------:R-:W-:Y:S08]  /*0000*/  LDC R1, c[0x0][0x37c] ;  /* 0x0000df00ff017b82 */ /* 0x000ff00000000800 */
[----:B------:R-:W0:Y:S01]  /*0010*/  LDC.64 R2, c[0x0][0x390] ;  /* 0x0000e400ff027b82 */ /* 0x000e220000000a00 */
[----:B------:R-:W1:Y:S02]  /*0020*/  LDCU.64 UR4, c[0x0][0x388] ;  /* 0x00007100ff0477ac */ /* 0x000e640008000a00 */
[----:B-1----:R-:W-:-:S04]  /*0030*/  ISETP.NE.U32.AND P1, PT, RZ, UR4, PT ;  /* 0x00000004ff007c0c */ /* 0x002fc8000bf25070 */
[----:B------:R-:W-:Y:S02]  /*0040*/  ISETP.NE.AND.EX P1, PT, RZ, UR5, PT, P1 ;  /* 0x00000005ff007c0c */ /* 0x000fe4000bf25310 */
[----:B0-----:R-:W-:-:S04]  /*0050*/  ISETP.EQ.U32.AND P0, PT, R2, RZ, PT ;  /* 0x000000ff0200720c */ /* 0x001fc80003f02070 */
[----:B------:R-:W-:-:S13]  /*0060*/  ISETP.EQ.OR.EX P0, PT, R3, RZ, !P1, P0 ;  /* 0x000000ff0300720c */ /* 0x000fda0004f02700 */
[----:B------:R-:W-:Y:S05]  /*0070*/  @P0 EXIT ;  /* 0x000000000000094d */ /* 0x000fea0003800000 */
[C---:B------:R-:W-:Y:S01]  /*0080*/  ISETP.GE.U32.AND P0, PT, R2.reuse, 0x8, PT ;  /* 0x000000080200780c */ /* 0x040fe20003f06070 */
[----:B------:R-:W0:Y:S01]  /*0090*/  LDCU.64 UR4, c[0x0][0x358] ;  /* 0x00006b00ff0477ac */ /* 0x000e220008000a00 */
[----:B------:R-:W-:Y:S02]  /*00a0*/  LOP3.LUT R8, R2, 0x7, RZ, 0xc0, !PT ;  /* 0x0000000702087812 */ /* 0x000fe400078ec0ff */
[----:B------:R-:W-:-:S13]  /*00b0*/  ISETP.GE.U32.AND.EX P0, PT, R3, RZ, PT, P0 ;  /* 0x000000ff0300720c */ /* 0x000fda0003f06100 */
[----:B------:R-:W-:Y:S05]  /*00c0*/  @!P0 BRA `(.L_x_0) ;  /* 0x0000000000ac8947 */ /* 0x000fea0003800000 */
[----:B------:R-:W0:Y:S02]  /*00d0*/  LDC.64 R4, c[0x0][0x380] ;  /* 0x0000e000ff047b82 */ /* 0x000e240000000a00 */
[----:B0-----:R0:W5:Y:S06]  /*00e0*/  LDG.E.U8 R7, desc[UR4][R4.64] ;  /* 0x0000000404077981 */ /* 0x00116c000c1e1100 */
[----:B------:R-:W1:Y:S01]  /*00f0*/  LDC R3, c[0x0][0x394] ;  /* 0x0000e500ff037b82 */ /* 0x000e620000000800 */
[----:B------:R-:W-:-:S07]  /*0100*/  LOP3.LUT R0, R2, 0xfffffff8, RZ, 0xc0, !PT ;  /* 0xfffffff802007812 */ /* 0x000fce00078ec0ff */
.L_x_1:
[----:B-----5:R-:W-:-:S05]  /*0110*/  VIADD R9, R7, 0x1 ;  /* 0x0000000107097836 */ /* 0x020fca0000000000 */
[----:B------:R-:W-:-:S04]  /*0120*/  PRMT R6, R9, 0x8880, RZ ;  /* 0x0000888009067816 */ /* 0x000fc800000000ff */
[----:B------:R-:W-:-:S13]  /*0130*/  ISETP.GT.AND P0, PT, R6, 0x64, PT ;  /* 0x000000640600780c */ /* 0x000fda0003f04270 */
[----:B------:R-:W-:-:S04]  /*0140*/  @P0 VIADD R9, R7, 0xfffffffc ;  /* 0xfffffffc07090836 */ /* 0x000fc80000000000 */
[C---:B------:R-:W-:Y:S01]  /*0150*/  VIADD R7, R9.reuse, 0xfffc ;  /* 0x0000fffc09077836 */ /* 0x040fe20000000000 */
[----:B------:R-:W-:-:S04]  /*0160*/  PRMT R6, R9, 0x8880, RZ ;  /* 0x0000888009067816 */ /* 0x000fc800000000ff */
[----:B------:R-:W-:-:S13]  /*0170*/  ISETP.GT.AND P0, PT, R6, 0x63, PT ;  /* 0x000000630600780c */ /* 0x000fda0003f04270 */
[----:B------:R-:W-:-:S04]  /*0180*/  @!P0 VIADD R7, R9, 0x1 ;  /* 0x0000000109078836 */ /* 0x000fc80000000000 */
        /* <DEDUP_REMOVED lines=15> */
[----:B------:R-:W-:-:S05]  /*0280*/  @!P0 VIADD R7, R9, 0x1 ;  /* 0x0000000109078836 */ /* 0x000fca0000000000 */
[----:B------:R-:W-:-:S04]  /*0290*/  PRMT R6, R7, 0x8880, RZ ;  /* 0x0000888007067816 */ /* 0x000fc800000000ff */
[----:B------:R-:W-:Y:S01]  /*02a0*/  ISETP.GT.AND P0, PT, R6, 0x63, PT ;  /* 0x000000630600780c */ /* 0x000fe20003f04270 */
[----:B------:R-:W-:-:S12]  /*02b0*/  VIADD R6, R7, 0xfffc ;  /* 0x0000fffc07067836 */ /* 0x000fd80000000000 */
[----:B------:R-:W-:Y:S01]  /*02c0*/  @!P0 VIADD R6, R7, 0x1 ;  /* 0x0000000107068836 */ /* 0x000fe20000000000 */
[----:B------:R-:W-:-:S04]  /*02d0*/  IADD3 R0, P0, PT, R0, -0x8, RZ ;  /* 0xfffffff800007810 */ /* 0x000fc80007f1e0ff */
[----:B-1----:R-:W-:Y:S02]  /*02e0*/  IADD3.X R3, PT, PT, R3, -0x1, RZ, P0, !PT ;  /* 0xffffffff03037810 */ /* 0x002fe400007fe4ff */
[----:B------:R-:W-:Y:S02]  /*02f0*/  ISETP.NE.U32.AND P0, PT, R0, RZ, PT ;  /* 0x000000ff0000720c */ /* 0x000fe40003f05070 */
[C---:B------:R-:W-:Y:S01]  /*0300*/  PRMT R7, R6.reuse, 0x8880, RZ ;  /* 0x0000888006077816 */ /* 0x040fe200000000ff */
[----:B------:R-:W-:Y:S01]  /*0310*/  VIADD R6, R6, 0x1 ;  /* 0x0000000106067836 */ /* 0x000fe20000000000 */
[----:B------:R-:W-:Y:S02]  /*0320*/  ISETP.NE.AND.EX P0, PT, R3, RZ, PT, P0 ;  /* 0x000000ff0300720c */ /* 0x000fe40003f05300 */
[----:B------:R-:W-:-:S04]  /*0330*/  ISETP.GT.AND P1, PT, R7, 0x63, PT ;  /* 0x000000630700780c */ /* 0x000fc80003f24270 */
[----:B------:R-:W-:-:S04]  /*0340*/  SEL R6, R6, 0x60, !P1 ;  /* 0x0000006006067807 */ /* 0x000fc80004800000 */
[----:B------:R-:W-:-:S03]  /*0350*/  PRMT R7, R6, 0x7610, R7 ;  /* 0x0000761006077816 */ /* 0x000fc60000000007 */
[----:B------:R-:W-:Y:S05]  /*0360*/  @P0 BRA `(.L_x_1) ;  /* 0xfffffffc00680947 */ /* 0x000fea000383ffff */
[----:B------:R1:W-:Y:S02]  /*0370*/  STG.E.U8 desc[UR4][R4.64], R7 ;  /* 0x0000000704007986 */ /* 0x0003e4000c101104 */
.L_x_0:
[----:B------:R-:W-:-:S04]  /*0380*/  ISETP.NE.U32.AND P0, PT, R8, RZ, PT ;  /* 0x000000ff0800720c */ /* 0x000fc80003f05070 */
[----:B------:R-:W-:-:S13]  /*0390*/  ISETP.NE.AND.EX P0, PT, RZ, RZ, PT, P0 ;  /* 0x000000ffff00720c */ /* 0x000fda0003f05300 */
[----:B0-----:R-:W-:Y:S05]  /*03a0*/  @!P0 EXIT ;  /* 0x000000000000894d */ /* 0x001fea0003800000 */
[----:B------:R-:W-:Y:S02]  /*03b0*/  ISETP.GE.U32.AND P0, PT, R8, 0x4, PT ;  /* 0x000000040800780c */ /* 0x000fe40003f06070 */
[----:B------:R-:W-:Y:S02]  /*03c0*/  LOP3.LUT R6, R2, 0x3, RZ, 0xc0, !PT ;  /* 0x0000000302067812 */ /* 0x000fe400078ec0ff */
[----:B------:R-:W-:Y:S02]  /*03d0*/  ISETP.GE.U32.AND.EX P0, PT, RZ, RZ, PT, P0 ;  /* 0x000000ffff00720c */ /* 0x000fe40003f06100 */
[----:B------:R-:W-:-:S04]  /*03e0*/  ISETP.NE.U32.AND P1, PT, R6, RZ, PT ;  /* 0x000000ff0600720c */ /* 0x000fc80003f25070 */
[----:B------:R-:W-:-:S07]  /*03f0*/  ISETP.NE.AND.EX P1, PT, RZ, RZ, PT, P1 ;  /* 0x000000ffff00720c */ /* 0x000fce0003f25310 */
[----:B------:R-:W-:Y:S06]  /*0400*/  @!P0 BRA `(.L_x_2) ;  /* 0x0000000000588947 */ /* 0x000fec0003800000 */
[----:B-1----:R-:W0:Y:S02]  /*0410*/  LDC.64 R4, c[0x0][0x380] ;  /* 0x0000e000ff047b82 */ /* 0x002e240000000a00 */
[----:B0-----:R-:W2:Y:S02]  /*0420*/  LDG.E.U8 R7, desc[UR4][R4.64] ;  /* 0x0000000404077981 */ /* 0x001ea4000c1e1100 */
[----:B--2---:R-:W-:-:S05]  /*0430*/  VIADD R0, R7, 0x1 ;  /* 0x0000000107007836 */ /* 0x004fca0000000000 */
[----:B------:R-:W-:-:S04]  /*0440*/  PRMT R3, R0, 0x8880, RZ ;  /* 0x0000888000037816 */ /* 0x000fc800000000ff */
[----:B------:R-:W-:-:S13]  /*0450*/  ISETP.GT.AND P0, PT, R3, 0x64, PT ;  /* 0x000000640300780c */ /* 0x000fda0003f04270 */
[----:B------:R-:W-:-:S05]  /*0460*/  @P0 VIADD R0, R7, 0xfffffffc ;  /* 0xfffffffc07000836 */ /* 0x000fca0000000000 */
[----:B------:R-:W-:-:S04]  /*0470*/  PRMT R3, R0, 0x8880, RZ ;  /* 0x0000888000037816 */ /* 0x000fc800000000ff */
[----:B------:R-:W-:Y:S01]  /*0480*/  ISETP.GT.AND P0, PT, R3, 0x63, PT ;  /* 0x000000630300780c */ /* 0x000fe20003f04270 */
[----:B------:R-:W-:-:S12]  /*0490*/  VIADD R3, R0, 0xfffc ;  /* 0x0000fffc00037836 */ /* 0x000fd80000000000 */
[----:B------:R-:W-:-:S05]  /*04a0*/  @!P0 VIADD R3, R0, 0x1 ;  /* 0x0000000100038836 */ /* 0x000fca0000000000 */
[----:B------:R-:W-:-:S04]  /*04b0*/  PRMT R0, R3, 0x8880, RZ ;  /* 0x0000888003007816 */ /* 0x000fc800000000ff */
[----:B------:R-:W-:Y:S01]  /*04c0*/  ISETP.GT.AND P0, PT, R0, 0x63, PT ;  /* 0x000000630000780c */ /* 0x000fe20003f04270 */
[----:B------:R-:W-:-:S12]  /*04d0*/  VIADD R0, R3, 0xfffc ;  /* 0x0000fffc03007836 */ /* 0x000fd80000000000 */
[----:B------:R-:W-:-:S05]  /*04e0*/  @!P0 VIADD R0, R3, 0x1 ;  /* 0x0000000103008836 */ /* 0x000fca0000000000 */
[C---:B------:R-:W-:Y:S02]  /*04f0*/  PRMT R3, R0.reuse, 0x8880, RZ ;  /* 0x0000888000037816 */ /* 0x040fe400000000ff */
[C---:B------:R-:W-:Y:S02]  /*0500*/  PRMT R7, R0.reuse, 0x8880, RZ ;  /* 0x0000888000077816 */ /* 0x040fe400000000ff */
[----:B------:R-:W-:Y:S01]  /*0510*/  ISETP.GE.AND P0, PT, R3, 0x64, PT ;  /* 0x000000640300780c */ /* 0x000fe20003f06270 */
[----:B------:R-:W-:Y:S01]  /*0520*/  VIADD R3, R0, 0x1 ;  /* 0x0000000100037836 */ /* 0x000fe20000000000 */
[----:B------:R-:W-:-:S04]  /*0530*/  PRMT R7, R7, 0x7710, RZ ;  /* 0x0000771007077816 */ /* 0x000fc800000000ff */
[----:B------:R0:W-:Y:S07]  /*0540*/  STG.E.U8 desc[UR4][R4.64], R3 ;  /* 0x0000000304007986 */ /* 0x0001ee000c101104 */
[----:B------:R-:W-:-:S05]  /*0550*/  @P0 VIADD R7, R7, 0xfffffffc ;  /* 0xfffffffc07070836 */ /* 0x000fca0000000000 */
[----:B------:R0:W-:Y:S02]  /*0560*/  @P0 STG.E.U8 desc[UR4][R4.64], R7 ;  /* 0x0000000704000986 */ /* 0x0001e4000c101104 */
.L_x_2:
[----:B------:R-:W-:Y:S05]  /*0570*/  @!P1 EXIT ;  /* 0x000000000000994d */ /* 0x000fea0003800000 */
[----:B------:R-:W-:Y:S02]  /*0580*/  ISETP.NE.U32.AND P0, PT, R6, 0x1, PT ;  /* 0x000000010600780c */ /* 0x000fe40003f05070 */
[----:B------:R-:W-:Y:S02]  /*0590*/  LOP3.LUT R2, R2, 0x1, RZ, 0xc0, !PT ;  /* 0x0000000102027812 */ /* 0x000fe400078ec0ff */
[----:B------:R-:W-:Y:S02]  /*05a0*/  ISETP.NE.AND.EX P0, PT, RZ, RZ, PT, P0 ;  /* 0x000000ffff00720c */ /* 0x000fe40003f05300 */
[----:B------:R-:W-:-:S04]  /*05b0*/  ISETP.NE.U32.AND P1, PT, R2, 0x1, PT ;  /* 0x000000010200780c */ /* 0x000fc80003f25070 */
[----:B------:R-:W-:-:S07]  /*05c0*/  ISETP.NE.U32.AND.EX P1, PT, RZ, RZ, PT, P1 ;  /* 0x000000ffff00720c */ /* 0x000fce0003f25110 */
[----:B------:R-:W-:Y:S06]  /*05d0*/  @!P0 BRA `(.L_x_3) ;  /* 0x0000000000388947 */ /* 0x000fec0003800000 */
[----:B0-----:R-:W1:Y:S02]  /*05e0*/  LDC.64 R2, c[0x0][0x380] ;  /* 0x0000e000ff027b82 */ /* 0x001e640000000a00 */
[----:B-1----:R-:W2:Y:S02]  /*05f0*/  LDG.E.U8 R5, desc[UR4][R2.64] ;  /* 0x0000000402057981 */ /* 0x002ea4000c1e1100 */
[----:B--2---:R-:W-:-:S05]  /*0600*/  VIADD R0, R5, 0x1 ;  /* 0x0000000105007836 */ /* 0x004fca0000000000 */
[----:B------:R-:W-:-:S04]  /*0610*/  PRMT R4, R0, 0x8880, RZ ;  /* 0x0000888000047816 */ /* 0x000fc800000000ff */
[----:B------:R-:W-:-:S13]  /*0620*/  ISETP.GT.AND P0, PT, R4, 0x64, PT ;  /* 0x000000640400780c */ /* 0x000fda0003f04270 */
[----:B------:R-:W-:-:S04]  /*0630*/  @P0 VIADD R0, R5, 0xfffffffc ;  /* 0xfffffffc05000836 */ /* 0x000fc80000000000 */
[C---:B------:R-:W-:Y:S01]  /*0640*/  VIADD R5, R0.reuse, 0x1 ;  /* 0x0000000100057836 */ /* 0x040fe20000000000 */
[C---:B------:R-:W-:Y:S02]  /*0650*/  PRMT R4, R0.reuse, 0x8880, RZ ;  /* 0x0000888000047816 */ /* 0x040fe400000000ff */
[----:B------:R-:W-:Y:S02]  /*0660*/  PRMT R7, R0, 0x8880, RZ ;  /* 0x0000888000077816 */ /* 0x000fe400000000ff */
[----:B------:R-:W-:Y:S01]  /*0670*/  ISETP.GE.AND P0, PT, R4, 0x64, PT ;  /* 0x000000640400780c */ /* 0x000fe20003f06270 */
[----:B------:R2:W-:Y:S01]  /*0680*/  STG.E.U8 desc[UR4][R2.64], R5 ;  /* 0x0000000502007986 */ /* 0x0005e2000c101104 */
[----:B------:R-:W-:-:S11]  /*0690*/  PRMT R7, R7, 0x7710, RZ ;  /* 0x0000771007077816 */ /* 0x000fd600000000ff */
[----:B------:R-:W-:-:S05]  /*06a0*/  @P0 VIADD R7, R7, 0xfffffffc ;  /* 0xfffffffc07070836 */ /* 0x000fca0000000000 */
[----:B------:R2:W-:Y:S02]  /*06b0*/  @P0 STG.E.U8 desc[UR4][R2.64], R7 ;  /* 0x0000000702000986 */ /* 0x0005e4000c101104 */
.L_x_3:
[----:B------:R-:W-:Y:S05]  /*06c0*/  @P1 EXIT ;  /* 0x000000000000194d */ /* 0x000fea0003800000 */
[----:B0-2---:R-:W1:Y:S02]  /*06d0*/  LDC.64 R2, c[0x0][0x380] ;  /* 0x0000e000ff027b82 */ /* 0x005e640000000a00 */
[----:B-1----:R-:W2:Y:S02]  /*06e0*/  LDG.E.U8 R4, desc[UR4][R2.64] ;  /* 0x0000000402047981 */ /* 0x002ea4000c1e1100 */
[----:B--2---:R-:W-:-:S05]  /*06f0*/  VIADD R5, R4, 0x1 ;  /* 0x0000000104057836 */ /* 0x004fca0000000000 */
[----:B------:R-:W-:Y:S01]  /*0700*/  PRMT R0, R5, 0x8880, RZ ;  /* 0x0000888005007816 */ /* 0x000fe200000000ff */
[----:B------:R0:W-:Y:S03]  /*0710*/  STG.E.U8 desc[UR4][R2.64], R5 ;  /* 0x0000000502007986 */ /* 0x0001e6000c101104 */
[----:B------:R-:W-:-:S13]  /*0720*/  ISETP.GE.AND P0, PT, R0, 0x65, PT ;  /* 0x000000650000780c */ /* 0x000fda0003f06270 */
[----:B0-----:R-:W-:Y:S05]  /*0730*/  @!P0 EXIT ;  /* 0x000000000000894d */ /* 0x001fea0003800000 */
[----:B------:R-:W-:-:S05]  /*0740*/  VIADD R5, R4, 0xfffffffc ;  /* 0xfffffffc04057836 */ /* 0x000fca0000000000 */
[----:B------:R-:W-:Y:S01]  /*0750*/  STG.E.U8 desc[UR4][R2.64], R5 ;  /* 0x0000000502007986 */ /* 0x000fe2000c101104 */
[----:B------:R-:W-:Y:S05]  /*0760*/  EXIT ;  /* 0x000000000000794d */ /* 0x000fea0003800000 */
.L_x_4:
[----:B------:R-:W-:-:S00]  /*0770*/  BRA `(.L_x_4) ;  /* 0xfffffffc00fc7947 */ /* 0x000fc0000383ffff */
[----:B------:R-:W-:-:S00]  /*0780*/  NOP ;  /* 0x0000000000007918 */ /* 0x000fc00000000000 */
[----:B------:R-:W-:-:S00]  /*0790*/  NOP ;  /* 0x0000000000007918 */ /* 0x000fc00000000000 */
[----:B------:R-:W-:-:S00]  /*07a0*/  NOP ;  /* 0x0000000000007918 */ /* 0x000fc00000000000 */
[----:B------:R-:W-:-:S00]  /*07b0*/  NOP ;  /* 0x0000000000007918 */ /* 0x000fc00000000000 */
[----:B------:R-:W-:-:S00]  /*07c0*/  NOP ;  /* 0x0000000000007918 */ /* 0x000fc00000000000 */
[----:B------:R-:W-:-:S00]  /*07d0*/  NOP ;  /* 0x0000000000007918 */ /* 0x000fc00000000000 */
[----:B------:R-:W-:-:S00]  /*07e0*/  NOP ;  /* 0x0000000000007918 */ /* 0x000fc00000000000 */
[----:B------:R-:W-:-:S00]  /*07f0*/  NOP ;  /* 0x0000000000007918 */ /* 0x000fc00000000000 */
.L_x_5:


//--------------------- .nv.shared.reserved.0     --------------------------
	.section	.nv.shared.reserved.0,"aw",@nobits
	.weak		__nv_reservedSMEM_offset_0_alias
	.size		__nv_reservedSMEM_offset_0_alias, 0, 64
	.other		__nv_reservedSMEM_offset_0_alias,@"STO_CUDA_RESERVED_SHARED STV_DEFAULT"
__nv_reservedSMEM_offset_0_alias:
	.zero		0
	.zero		64


//--------------------- .nv.constant0._Z14migrate_kernelPcmm --------------------------
	.section	.nv.constant0._Z14migrate_kernelPcmm,"a",@progbits
	.sectionflags	@""
	.align	4
.nv.constant0._Z14migrate_kernelPcmm:
	.zero		920


//--------------------- SYMBOLS --------------------------

	.type		.nv.reservedSmem.offset0,@object
	.size		.nv.reservedSmem.offset0,0x4
